	.headerflags	@"EF_CUDA_TEXMODE_UNIFIED EF_CUDA_64BIT_ADDRESS EF_CUDA_ACCELERATORS EF_CUDA_SM90 EF_CUDA_VIRTUAL_SM(EF_CUDA_SM90)"
	.elftype	@"ET_EXEC"


//--------------------- .nv.info                  --------------------------
	.section	.nv.info,"",@"SHT_CUDA_INFO"
	.align	4


	//----- nvinfo : EIATTR_REGCOUNT
	.align		4
        /*0000*/ 	.byte	0x04, 0x2f
        /*0002*/ 	.short	(.L_3 - .L_2)
	.align		4
.L_2:
        /*0004*/ 	.word	index@(triton_poi_fused__native_batch_norm_legit_no_training_46)
        /*0008*/ 	.word	0x0000001e


	//----- nvinfo : EIATTR_MIN_STACK_SIZE
	.align		4
.L_3:
        /*000c*/ 	.byte	0x04, 0x12
        /*000e*/ 	.short	(.L_5 - .L_4)
	.align		4
.L_4:
        /*0010*/ 	.word	index@(triton_poi_fused__native_batch_norm_legit_no_training_46)
        /*0014*/ 	.word	0x00000000


	//----- nvinfo : EIATTR_FRAME_SIZE
	.align		4
.L_5:
        /*0018*/ 	.byte	0x04, 0x11
        /*001a*/ 	.short	(.L_7 - .L_6)
	.align		4
.L_6:
        /*001c*/ 	.word	index@(triton_poi_fused__native_batch_norm_legit_no_training_46)
        /*0020*/ 	.word	0x00000000


	//----- nvinfo : EIATTR_MIN_STACK_SIZE
	.align		4
.L_7:
        /*0024*/ 	.byte	0x04, 0x12
        /*0026*/ 	.short	(.L_9 - .L_8)
	.align		4
.L_8:
        /*0028*/ 	.word	index@(triton_poi_fused__native_batch_norm_legit_no_training_46)
        /*002c*/ 	.word	0x00000000
.L_9:


//--------------------- .nv.info.triton_poi_fused__native_batch_norm_legit_no_training_46 --------------------------
	.section	.nv.info.triton_poi_fused__native_batch_norm_legit_no_training_46,"",@"SHT_CUDA_INFO"
	.sectionflags	@""
	.align	4


	//----- nvinfo : EIATTR_CUDA_API_VERSION
	.align		4
        /*0000*/ 	.byte	0x04, 0x37
        /*0002*/ 	.short	(.L_11 - .L_10)
.L_10:
        /*0004*/ 	.word	0x0000007c


	//----- nvinfo : EIATTR_KPARAM_INFO
	.align		4
.L_11:
        /*0008*/ 	.byte	0x04, 0x17
        /*000a*/ 	.short	(.L_13 - .L_12)
.L_12:
        /*000c*/ 	.word	0x00000000
        /*0010*/ 	.short	0x0006
        /*0012*/ 	.short	0x0030
        /*0014*/ 	.byte	0x00, 0xf0, 0x11, 0x00


	//----- nvinfo : EIATTR_KPARAM_INFO
	.align		4
.L_13:
        /*0018*/ 	.byte	0x04, 0x17
        /*001a*/ 	.short	(.L_15 - .L_14)
.L_14:
        /*001c*/ 	.word	0x00000000
        /*0020*/ 	.short	0x0005
        /*0022*/ 	.short	0x0028
        /*0024*/ 	.byte	0x00, 0xf4, 0x21, 0x00


	//----- nvinfo : EIATTR_KPARAM_INFO
	.align		4
.L_15:
        /*0028*/ 	.byte	0x04, 0x17
        /*002a*/ 	.short	(.L_17 - .L_16)
.L_16:
        /*002c*/ 	.word	0x00000000
        /*0030*/ 	.short	0x0004
        /*0032*/ 	.short	0x0020
        /*0034*/ 	.byte	0x00, 0xf4, 0x21, 0x00


	//----- nvinfo : EIATTR_KPARAM_INFO
	.align		4
.L_17:
        /*0038*/ 	.byte	0x04, 0x17
        /*003a*/ 	.short	(.L_19 - .L_18)
.L_18:
        /*003c*/ 	.word	0x00000000
        /*0040*/ 	.short	0x0003
        /*0042*/ 	.short	0x0018
        /*0044*/ 	.byte	0x00, 0xf4, 0x21, 0x00


	//----- nvinfo : EIATTR_KPARAM_INFO
	.align		4
.L_19:
        /*0048*/ 	.byte	0x04, 0x17
        /*004a*/ 	.short	(.L_21 - .L_20)
.L_20:
        /*004c*/ 	.word	0x00000000
        /*0050*/ 	.short	0x0002
        /*0052*/ 	.short	0x0010
        /*0054*/ 	.byte	0x00, 0xf4, 0x21, 0x00


	//----- nvinfo : EIATTR_KPARAM_INFO
	.align		4
.L_21:
        /*0058*/ 	.byte	0x04, 0x17
        /*005a*/ 	.short	(.L_23 - .L_22)
.L_22:
        /*005c*/ 	.word	0x00000000
        /*0060*/ 	.short	0x0001
        /*0062*/ 	.short	0x0008
        /*0064*/ 	.byte	0x00, 0xf4, 0x21, 0x00


	//----- nvinfo : EIATTR_KPARAM_INFO
	.align		4
.L_23:
        /*0068*/ 	.byte	0x04, 0x17
        /*006a*/ 	.short	(.L_25 - .L_24)
.L_24:
        /*006c*/ 	.word	0x00000000
        /*0070*/ 	.short	0x0000
        /*0072*/ 	.short	0x0000
        /*0074*/ 	.byte	0x00, 0xf4, 0x21, 0x00


	//----- nvinfo : EIATTR_SPARSE_MMA_MASK
	.align		4
.L_25:
        /*0078*/ 	.byte	0x03, 0x50
        /*007a*/ 	.short	0x0000


	//----- nvinfo : EIATTR_MAXREG_COUNT
	.align		4
        /*007c*/ 	.byte	0x03, 0x1b
        /*007e*/ 	.short	0x00ff


	//----- nvinfo : EIATTR_EXIT_INSTR_OFFSETS
	.align		4
        /*0080*/ 	.byte	0x04, 0x1c
        /*0082*/ 	.short	(.L_27 - .L_26)


	//   ....[0]....
.L_26:
        /*0084*/ 	.word	0x00000520


	//----- nvinfo : EIATTR_REQNTID
	.align		4
.L_27:
        /*0088*/ 	.byte	0x04, 0x10
        /*008a*/ 	.short	(.L_29 - .L_28)
.L_28:
        /*008c*/ 	.word	0x00000080
        /*0090*/ 	.word	0x00000001
        /*0094*/ 	.word	0x00000001


	//----- nvinfo : EIATTR_CBANK_PARAM_SIZE
	.align		4
.L_29:
        /*0098*/ 	.byte	0x03, 0x19
        /*009a*/ 	.short	0x0034


	//----- nvinfo : EIATTR_PARAM_CBANK
	.align		4
        /*009c*/ 	.byte	0x04, 0x0a
        /*009e*/ 	.short	(.L_31 - .L_30)
	.align		4
.L_30:
        /*00a0*/ 	.word	index@(.nv.constant0.triton_poi_fused__native_batch_norm_legit_no_training_46)
        /*00a4*/ 	.short	0x0210
        /*00a6*/ 	.short	0x0034


	//----- nvinfo : EIATTR_SW_WAR
	.align		4
.L_31:
        /*00a8*/ 	.byte	0x04, 0x36
        /*00aa*/ 	.short	(.L_33 - .L_32)
.L_32:
        /*00ac*/ 	.word	0x00000008
.L_33:


//--------------------- .nv.callgraph             --------------------------
	.section	.nv.callgraph,"",@"SHT_CUDA_CALLGRAPH"
	.align	4
	.sectionentsize	8
	.align		4
        /*0000*/ 	.word	0x00000000
	.align		4
        /*0004*/ 	.word	0xffffffff
	.align		4
        /*0008*/ 	.word	0x00000000
	.align		4
        /*000c*/ 	.word	0xfffffffe
	.align		4
        /*0010*/ 	.word	0x00000000
	.align		4
        /*0014*/ 	.word	0xfffffffd
	.align		4
        /*0018*/ 	.word	0x00000000
	.align		4
        /*001c*/ 	.word	0xfffffffc


//--------------------- .nv.constant4             --------------------------
	.section	.nv.constant4,"a",@progbits
	.align	8
	.align		8
.nv.constant4:
        /*0000*/ 	.dword	_$_str
	.align		8
        /*0008*/ 	.dword	_$_str_$_2


//--------------------- .text.triton_poi_fused__native_batch_norm_legit_no_training_46 --------------------------
	.section	.text.triton_poi_fused__native_batch_norm_legit_no_training_46,"ax",@progbits
	.align	128
        .global         triton_poi_fused__native_batch_norm_legit_no_training_46
        .type           triton_poi_fused__native_batch_norm_legit_no_training_46,@function
        .size           triton_poi_fused__native_batch_norm_legit_no_training_46,(.L_x_1 - triton_poi_fused__native_batch_norm_legit_no_training_46)
        .other          triton_poi_fused__native_batch_norm_legit_no_training_46,@"STO_CUDA_ENTRY STV_DEFAULT"
triton_poi_fused__native_batch_norm_legit_no_training_46:
.text.triton_poi_fused__native_batch_norm_legit_no_training_46:
[----:B------:R-:W-:Y:S01]  /*0000*/  LDC R1, c[0x0][0x28] ;  /* 0x00000a00ff017b82 */ /* 0x000fe20000000800 */
[----:B------:R-:W1:Y:S07]  /*0010*/  S2R R0, SR_TID.X ;  /* 0x0000000000007919 */ /* 0x000e6e0000002100 */
[----:B------:R-:W2:Y:S01]  /*0020*/  LDC.64 R20, c[0x0][0x220] ;  /* 0x00008800ff147b82 */ /* 0x000ea20000000a00 */
[----:B------:R-:W-:Y:S01]  /*0030*/  ULDC.64 UR4, c[0x0][0x208] ;  /* 0x0000820000047ab9 */ /* 0x000fe20000000a00 */
[----:B------:R-:W3:Y:S06]  /*0040*/  S2R R3, SR_CTAID.X ;  /* 0x0000000000037919 */ /* 0x000eec0000002500 */
[----:B------:R-:W4:Y:S08]  /*0050*/  LDC.64 R12, c[0x0][0x210] ;  /* 0x00008400ff0c7b82 */ /* 0x000f300000000a00 */
[----:B------:R-:W5:Y:S08]  /*0060*/  LDC.64 R16, c[0x0][0x218] ;  /* 0x00008600ff107b82 */ /* 0x000f700000000a00 */
[----:B------:R-:W5:Y:S01]  /*0070*/  LDC.64 R8, c[0x0][0x228] ;  /* 0x00008a00ff087b82 */ /* 0x000f620000000a00 */
[----:B-1----:R-:W-:-:S07]  /*0080*/  SHF.L.U32 R0, R0, 0x2, RZ ;  /* 0x0000000200007819 */ /* 0x002fce00000006ff */
[----:B------:R-:W1:Y:S01]  /*0090*/  LDC.64 R4, c[0x0][0x230] ;  /* 0x00008c00ff047b82 */ /* 0x000e620000000a00 */
[----:B------:R-:W-:-:S04]  /*00a0*/  LOP3.LUT R0, R0, 0x1fc, RZ, 0xc0, !PT ;  /* 0x000001fc00007812 */ /* 0x000fc800078ec0ff */
[----:B---3--:R-:W-:-:S05]  /*00b0*/  LEA R0, R3, R0, 0x9 ;  /* 0x0000000003007211 */ /* 0x008fca00078e48ff */
[----:B------:R-:W-:-:S05]  /*00c0*/  IMAD.HI R2, R0, 0x2aaaaaab, RZ ;  /* 0x2aaaaaab00027827 */ /* 0x000fca00078e02ff */
[----:B------:R-:W-:-:S04]  /*00d0*/  SHF.R.U32.HI R3, RZ, 0x1f, R2 ;  /* 0x0000001fff037819 */ /* 0x000fc80000011602 */
[----:B------:R-:W-:-:S05]  /*00e0*/  LEA.HI R3, R2, R3, RZ, 0x17 ;  /* 0x0000000302037211 */ /* 0x000fca00078fb8ff */
[----:B------:R-:W-:-:S04]  /*00f0*/  IMAD R2, R3, -0xc00, R0 ;  /* 0xfffff40003027824 */ /* 0x000fc800078e0200 */
[----:B--2---:R-:W-:-:S06]  /*0100*/  IMAD.WIDE R20, R2, 0x4, R20 ;  /* 0x0000000402147825 */ /* 0x004fcc00078e0214 */
[----:B------:R-:W2:Y:S01]  /*0110*/  LDG.E.EL.128 R20, desc[UR4][R20.64] ;  /* 0x0000000414147981 */ /* 0x000ea2000c2e1d00 */
[----:B----4-:R-:W-:-:S04]  /*0120*/  IMAD.WIDE R12, R0, 0x4, R12 ;  /* 0x00000004000c7825 */ /* 0x010fc800078e020c */
[C---:B-----5:R-:W-:Y:S02]  /*0130*/  IMAD.WIDE R16, R2.reuse, 0x4, R16 ;  /* 0x0000000402107825 */ /* 0x060fe400078e0210 */
[----:B------:R-:W3:Y:S04]  /*0140*/  LDG.E.128 R12, desc[UR4][R12.64] ;  /* 0x000000040c0c7981 */ /* 0x000ee8000c1e1d00 */
[----:B------:R-:W3:Y:S01]  /*0150*/  LDG.E.EL.128 R16, desc[UR4][R16.64] ;  /* 0x0000000410107981 */ /* 0x000ee2000c2e1d00 */
[----:B0-----:R-:W-:-:S04]  /*0160*/  IMAD.WIDE R8, R2, 0x4, R8 ;  /* 0x0000000402087825 */ /* 0x001fc800078e0208 */
[----:B-1----:R-:W-:Y:S02]  /*0170*/  IMAD.WIDE R4, R2, 0x4, R4 ;  /* 0x0000000402047825 */ /* 0x002fe400078e0204 */
[----:B------:R-:W4:Y:S01]  /*0180*/  LDG.E.EL.128 R8, desc[UR4][R8.64] ;  /* 0x0000000408087981 */ /* 0x000f22000c2e1d00 */
[----:B------:R-:W0:Y:S03]  /*0190*/  LDC.64 R2, c[0x0][0x238] ;  /* 0x00008e00ff027b82 */ /* 0x000e260000000a00 */
[----:B------:R-:W4:Y:S01]  /*01a0*/  LDG.E.EL.128 R4, desc[UR4][R4.64] ;  /* 0x0000000404047981 */ /* 0x000f22000c2e1d00 */
[----:B0-----:R-:W-:-:S04]  /*01b0*/  IMAD.WIDE R2, R0, 0x4, R2 ;  /* 0x0000000400027825 */ /* 0x001fc800078e0202 */
[----:B--2---:R-:W-:Y:S01]  /*01c0*/  FADD R20, R20, 9.9999997473787516356e-06 ;  /* 0x3727c5ac14147421 */ /* 0x004fe20000000000 */
[----:B------:R-:W-:Y:S01]  /*01d0*/  FADD R22, R22, 9.9999997473787516356e-06 ;  /* 0x3727c5ac16167421 */ /* 0x000fe20000000000 */
[----:B------:R-:W-:Y:S01]  /*01e0*/  FADD R23, R23, 9.9999997473787516356e-06 ;  /* 0x3727c5ac17177421 */ /* 0x000fe20000000000 */
[----:B------:R-:W-:Y:S01]  /*01f0*/  FADD R21, R21, 9.9999997473787516356e-06 ;  /* 0x3727c5ac15157421 */ /* 0x000fe20000000000 */
[----:B------:R0:W1:Y:S01]  /*0200*/  MUFU.SQRT R26, R20 ;  /* 0x00000014001a7308 */ /* 0x0000620000002000 */
[----:B---3--:R-:W-:-:S07]  /*0210*/  FADD R14, R14, -R18 ;  /* 0x800000120e0e7221 */ /* 0x008fce0000000000 */
[----:B------:R-:W2:Y:S01]  /*0220*/  MUFU.SQRT R24, R22 ;  /* 0x0000001600187308 */ /* 0x000ea20000002000 */
[----:B0-----:R-:W-:Y:S01]  /*0230*/  HFMA2.MMA R20, -RZ, RZ, 1.625, 0 ;  /* 0x3e800000ff147435 */ /* 0x001fe200000001ff */
[----:B------:R-:W-:Y:S01]  /*0240*/  FADD R13, R13, -R17 ;  /* 0x800000110d0d7221 */ /* 0x000fe20000000000 */
[----:B------:R-:W-:Y:S01]  /*0250*/  FADD R15, R15, -R19 ;  /* 0x800000130f0f7221 */ /* 0x000fe20000000000 */
[----:B------:R-:W-:Y:S01]  /*0260*/  FADD R12, R12, -R16 ;  /* 0x800000100c0c7221 */ /* 0x000fe20000000000 */
[----:B-1----:R-:W-:-:S03]  /*0270*/  FSETP.GT.AND P6, PT, R26, 8.50705917302346158658e+37, PT ;  /* 0x7e8000001a00780b */ /* 0x002fc60003fc4000 */
[----:B------:R-:W0:Y:S01]  /*0280*/  MUFU.SQRT R25, R23 ;  /* 0x0000001700197308 */ /* 0x000e220000002000 */
[----:B------:R-:W-:Y:S02]  /*0290*/  FSETP.GEU.AND P2, PT, R26, 1.175494350822287508e-38, PT ;  /* 0x008000001a00780b */ /* 0x000fe40003f4e000 */
[----:B--2---:R-:W-:-:S05]  /*02a0*/  FSETP.GT.AND P4, PT, R24, 8.50705917302346158658e+37, PT ;  /* 0x7e8000001800780b */ /* 0x004fca0003f84000 */
[----:B------:R1:W2:Y:S01]  /*02b0*/  MUFU.SQRT R27, R21 ;  /* 0x00000015001b7308 */ /* 0x0002a20000002000 */
[----:B------:R-:W-:Y:S02]  /*02c0*/  FSETP.GEU.AND P0, PT, R24, 1.175494350822287508e-38, PT ;  /* 0x008000001800780b */ /* 0x000fe40003f0e000 */
[----:B------:R-:W-:Y:S01]  /*02d0*/  FSEL R17, R20, 1, P4 ;  /* 0x3f80000014117808 */ /* 0x000fe20002000000 */
[----:B------:R-:W-:Y:S01]  /*02e0*/  @P6 FMUL R26, R26, 0.25 ;  /* 0x3e8000001a1a6820 */ /* 0x000fe20000400000 */
[----:B0-----:R-:W-:-:S03]  /*02f0*/  FSETP.GT.AND P3, PT, R25, 8.50705917302346158658e+37, PT ;  /* 0x7e8000001900780b */ /* 0x001fc60003f64000 */
[----:B------:R-:W-:Y:S01]  /*0300*/  @!P2 FMUL R26, R26, 16777216 ;  /* 0x4b8000001a1aa820 */ /* 0x000fe20000400000 */
[----:B-1----:R-:W-:Y:S02]  /*0310*/  FSEL R21, R20, 1, P6 ;  /* 0x3f80000014157808 */ /* 0x002fe40003000000 */
[----:B------:R-:W-:Y:S01]  /*0320*/  FSETP.GEU.AND P6, PT, R25, 1.175494350822287508e-38, PT ;  /* 0x008000001900780b */ /* 0x000fe20003fce000 */
[----:B------:R-:W-:Y:S01]  /*0330*/  @P4 FMUL R24, R24, 0.25 ;  /* 0x3e80000018184820 */ /* 0x000fe20000400000 */
[----:B------:R-:W0:Y:S01]  /*0340*/  MUFU.RCP R22, R26 ;  /* 0x0000001a00167308 */ /* 0x000e220000001000 */
[----:B------:R-:W-:Y:S01]  /*0350*/  @!P2 FMUL R21, R21, 16777216 ;  /* 0x4b8000001515a820 */ /* 0x000fe20000400000 */
[C---:B--2---:R-:W-:Y:S01]  /*0360*/  FSETP.GT.AND P5, PT, R27.reuse, 8.50705917302346158658e+37, PT ;  /* 0x7e8000001b00780b */ /* 0x044fe20003fa4000 */
[----:B------:R-:W-:Y:S01]  /*0370*/  @!P0 FMUL R24, R24, 16777216 ;  /* 0x4b80000018188820 */ /* 0x000fe20000400000 */
[----:B------:R-:W-:Y:S01]  /*0380*/  FSETP.GEU.AND P1, PT, R27, 1.175494350822287508e-38, PT ;  /* 0x008000001b00780b */ /* 0x000fe20003f2e000 */
[----:B------:R-:W-:Y:S01]  /*0390*/  @!P0 FMUL R17, R17, 16777216 ;  /* 0x4b80000011118820 */ /* 0x000fe20000400000 */
[C---:B------:R-:W-:Y:S01]  /*03a0*/  FSEL R18, R20.reuse, 1, P5 ;  /* 0x3f80000014127808 */ /* 0x040fe20002800000 */
[----:B------:R-:W-:Y:S01]  /*03b0*/  @P3 FMUL R25, R25, 0.25 ;  /* 0x3e80000019193820 */ /* 0x000fe20000400000 */
[----:B------:R-:W-:Y:S01]  /*03c0*/  FSEL R20, R20, 1, P3 ;  /* 0x3f80000014147808 */ /* 0x000fe20001800000 */
[----:B------:R-:W1:Y:S02]  /*03d0*/  MUFU.RCP R24, R24 ;  /* 0x0000001800187308 */ /* 0x000e640000001000 */
[----:B------:R-:W-:-:S02]  /*03e0*/  @!P6 FMUL R25, R25, 16777216 ;  /* 0x4b8000001919e820 */ /* 0x000fc40000400000 */
[----:B------:R-:W-:Y:S02]  /*03f0*/  @!P6 FMUL R20, R20, 16777216 ;  /* 0x4b8000001414e820 */ /* 0x000fe40000400000 */
[----:B------:R-:W-:Y:S01]  /*0400*/  @P5 FMUL R27, R27, 0.25 ;  /* 0x3e8000001b1b5820 */ /* 0x000fe20000400000 */
[----:B0-----:R-:W-:Y:S01]  /*0410*/  FMUL R21, R22, R21 ;  /* 0x0000001516157220 */ /* 0x001fe20000400000 */
[----:B------:R-:W0:Y:S01]  /*0420*/  MUFU.RCP R25, R25 ;  /* 0x0000001900197308 */ /* 0x000e220000001000 */
[----:B------:R-:W-:Y:S01]  /*0430*/  @!P1 FMUL R18, R18, 16777216 ;  /* 0x4b80000012129820 */ /* 0x000fe20000400000 */
[----:B------:R-:W-:Y:S01]  /*0440*/  @!P1 FMUL R27, R27, 16777216 ;  /* 0x4b8000001b1b9820 */ /* 0x000fe20000400000 */
[----:B------:R-:W-:Y:S01]  /*0450*/  FMUL R21, R12, R21 ;  /* 0x000000150c157220 */ /* 0x000fe20000400000 */
[----:B-1----:R-:W-:-:S04]  /*0460*/  FMUL R17, R24, R17 ;  /* 0x0000001118117220 */ /* 0x002fc80000400000 */
[----:B------:R-:W1:Y:S01]  /*0470*/  MUFU.RCP R23, R27 ;  /* 0x0000001b00177308 */ /* 0x000e620000001000 */
[----:B----4-:R-:W-:Y:S01]  /*0480*/  FFMA R4, R8, R21, R4 ;  /* 0x0000001508047223 */ /* 0x010fe20000000004 */
[----:B------:R-:W-:Y:S01]  /*0490*/  FMUL R17, R14, R17 ;  /* 0x000000110e117220 */ /* 0x000fe20000400000 */
[----:B0-----:R-:W-:-:S03]  /*04a0*/  FMUL R20, R25, R20 ;  /* 0x0000001419147220 */ /* 0x001fc60000400000 */
[----:B------:R-:W-:Y:S01]  /*04b0*/  FFMA R6, R10, R17, R6 ;  /* 0x000000110a067223 */ /* 0x000fe20000000006 */
[----:B------:R-:W-:Y:S01]  /*04c0*/  FMUL R20, R15, R20 ;  /* 0x000000140f147220 */ /* 0x000fe20000400000 */
[----:B-1----:R-:W-:-:S03]  /*04d0*/  FMUL R18, R23, R18 ;  /* 0x0000001217127220 */ /* 0x002fc60000400000 */
[----:B------:R-:W-:Y:S01]  /*04e0*/  FFMA R7, R11, R20, R7 ;  /* 0x000000140b077223 */ /* 0x000fe20000000007 */
[----:B------:R-:W-:-:S04]  /*04f0*/  FMUL R18, R13, R18 ;  /* 0x000000120d127220 */ /* 0x000fc80000400000 */
[----:B------:R-:W-:-:S05]  /*0500*/  FFMA R5, R9, R18, R5 ;  /* 0x0000001209057223 */ /* 0x000fca0000000005 */
[----:B------:R-:W-:Y:S01]  /*0510*/  STG.E.128 desc[UR4][R2.64], R4 ;  /* 0x0000000402007986 */ /* 0x000fe2000c101d04 */
[----:B------:R-:W-:Y:S05]  /*0520*/  EXIT ;  /* 0x000000000000794d */ /* 0x000fea0003800000 */
.L_x_0:
[----:B------:R-:W-:-:S00]  /*0530*/  BRA `(.L_x_0) ;  /* 0xfffffffc00fc7947 */ /* 0x000fc0000383ffff */
[----:B------:R-:W-:-:S00]  /*0540*/  NOP ;  /* 0x0000000000007918 */ /* 0x000fc00000000000 */
        /* <DEDUP_REMOVED lines=11> */
.L_x_1:


//--------------------- .nv.global.init           --------------------------
	.section	.nv.global.init,"aw",@progbits
.nv.global.init:
	.type		_$_str,@object
	.size		_$_str,(_$_str_$_2 - _$_str)
_$_str:
        /*0000*/ 	.byte	0x5f, 0x5f, 0x43, 0x55, 0x44, 0x41, 0x5f, 0x46, 0x54, 0x5a, 0x00
	.type		_$_str_$_2,@object
	.size		_$_str_$_2,(.L_1 - _$_str_$_2)
_$_str_$_2:
        /*000b*/ 	.byte	0x5f, 0x5f, 0x43, 0x55, 0x44, 0x41, 0x5f, 0x50, 0x52, 0x45, 0x43, 0x5f, 0x53, 0x51, 0x52, 0x54
        /*001b*/ 	.byte	0x00
.L_1:


//--------------------- .nv.constant0.triton_poi_fused__native_batch_norm_legit_no_training_46 --------------------------
	.section	.nv.constant0.triton_poi_fused__native_batch_norm_legit_no_training_46,"a",@progbits
	.sectionflags	@""
	.align	4
.nv.constant0.triton_poi_fused__native_batch_norm_legit_no_training_46:
	.zero		580
